//
// Generated by NVIDIA NVVM Compiler
//
// Compiler Build ID: CL-36424714
// Cuda compilation tools, release 13.0, V13.0.88
// Based on NVVM 20.0.0
//

.version 9.0
.target sm_100
.address_size 64

	// .globl	_Z18transpose_col4row1PKfPf
// _ZZ18transpose_col4row1PKfPfE5sdata_$_0 has been demoted
// _ZZ18transpose_col4row1PKfPfE5sdata_$_1 has been demoted
// _ZZ18transpose_col4row1PKfPfE5sdata_$_2 has been demoted
// _ZZ18transpose_col4row1PKfPfE5sdata_$_3 has been demoted
// _ZZ23mat_transpose_kernel_v3ILi32ELi4EEvPKfPfiiE5sdata has been demoted

.visible .entry _Z18transpose_col4row1PKfPf(
	.param .u64 .ptr .align 1 _Z18transpose_col4row1PKfPf_param_0,
	.param .u64 .ptr .align 1 _Z18transpose_col4row1PKfPf_param_1
)
{
	.reg .pred 	%p<4>;
	.reg .b32 	%r<15>;
	.reg .b32 	%f<5>;
	.reg .b64 	%rd<9>;
	// demoted variable
	.shared .align 4 .f32 _ZZ18transpose_col4row1PKfPfE5sdata_$_0;
	// demoted variable
	.shared .align 4 .f32 _ZZ18transpose_col4row1PKfPfE5sdata_$_1;
	// demoted variable
	.shared .align 4 .f32 _ZZ18transpose_col4row1PKfPfE5sdata_$_2;
	// demoted variable
	.shared .align 4 .f32 _ZZ18transpose_col4row1PKfPfE5sdata_$_3;
	ld.param.u64 	%rd1, [_Z18transpose_col4row1PKfPf_param_0];
	ld.param.u64 	%rd2, [_Z18transpose_col4row1PKfPf_param_1];
	mov.u32 	%r3, %ctaid.x;
	mov.u32 	%r4, %ntid.x;
	mov.u32 	%r5, %tid.x;
	mad.lo.s32 	%r1, %r3, %r4, %r5;
	mov.u32 	%r6, %ctaid.y;
	mov.u32 	%r7, %ntid.y;
	mov.u32 	%r8, %tid.y;
	mad.lo.s32 	%r9, %r6, %r7, %r8;
	setp.gt.s32 	%p1, %r1, 127;
	setp.gt.u32 	%p2, %r9, 2047;
	or.pred  	%p3, %p1, %p2;
	@%p3 bra 	$L__BB0_2;
	cvta.to.global.u64 	%rd3, %rd1;
	cvta.to.global.u64 	%rd4, %rd2;
	shl.b32 	%r10, %r9, 9;
	shl.b32 	%r11, %r1, 2;
	add.s32 	%r12, %r10, %r11;
	mul.wide.s32 	%rd5, %r12, 4;
	add.s64 	%rd6, %rd3, %rd5;
	ld.global.nc.v4.f32 	{%f1, %f2, %f3, %f4}, [%rd6];
	st.shared.f32 	[_ZZ18transpose_col4row1PKfPfE5sdata_$_0], %f1;
	st.shared.f32 	[_ZZ18transpose_col4row1PKfPfE5sdata_$_1], %f2;
	st.shared.f32 	[_ZZ18transpose_col4row1PKfPfE5sdata_$_2], %f3;
	st.shared.f32 	[_ZZ18transpose_col4row1PKfPfE5sdata_$_3], %f4;
	shl.b32 	%r13, %r1, 13;
	add.s32 	%r14, %r13, %r9;
	mul.wide.s32 	%rd7, %r14, 4;
	add.s64 	%rd8, %rd4, %rd7;
	st.global.f32 	[%rd8], %f1;
	st.global.f32 	[%rd8+8192], %f2;
	st.global.f32 	[%rd8+16384], %f3;
	st.global.f32 	[%rd8+24576], %f4;
$L__BB0_2:
	ret;

}
	// .globl	_Z18transpose_col2row1PKfPf
.visible .entry _Z18transpose_col2row1PKfPf(
	.param .u64 .ptr .align 1 _Z18transpose_col2row1PKfPf_param_0,
	.param .u64 .ptr .align 1 _Z18transpose_col2row1PKfPf_param_1
)
{
	.reg .pred 	%p<4>;
	.reg .b32 	%r<15>;
	.reg .b32 	%f<3>;
	.reg .b64 	%rd<9>;

	ld.param.u64 	%rd1, [_Z18transpose_col2row1PKfPf_param_0];
	ld.param.u64 	%rd2, [_Z18transpose_col2row1PKfPf_param_1];
	mov.u32 	%r3, %ctaid.x;
	mov.u32 	%r4, %ntid.x;
	mov.u32 	%r5, %tid.x;
	mad.lo.s32 	%r1, %r3, %r4, %r5;
	mov.u32 	%r6, %ctaid.y;
	mov.u32 	%r7, %ntid.y;
	mov.u32 	%r8, %tid.y;
	mad.lo.s32 	%r9, %r6, %r7, %r8;
	setp.gt.s32 	%p1, %r1, 255;
	setp.gt.u32 	%p2, %r9, 2047;
	or.pred  	%p3, %p1, %p2;
	@%p3 bra 	$L__BB1_2;
	cvta.to.global.u64 	%rd3, %rd1;
	cvta.to.global.u64 	%rd4, %rd2;
	shl.b32 	%r10, %r9, 9;
	shl.b32 	%r11, %r1, 1;
	add.s32 	%r12, %r10, %r11;
	mul.wide.s32 	%rd5, %r12, 4;
	add.s64 	%rd6, %rd3, %rd5;
	ld.global.nc.v2.f32 	{%f1, %f2}, [%rd6];
	shl.b32 	%r13, %r1, 12;
	add.s32 	%r14, %r13, %r9;
	mul.wide.s32 	%rd7, %r14, 4;
	add.s64 	%rd8, %rd4, %rd7;
	st.global.f32 	[%rd8], %f1;
	st.global.f32 	[%rd8+8192], %f2;
$L__BB1_2:
	ret;

}
	// .globl	_Z16transpose_float2PKfPf
.visible .entry _Z16transpose_float2PKfPf(
	.param .u64 .ptr .align 1 _Z16transpose_float2PKfPf_param_0,
	.param .u64 .ptr .align 1 _Z16transpose_float2PKfPf_param_1
)
{
	.reg .pred 	%p<4>;
	.reg .b32 	%r<16>;
	.reg .b32 	%f<5>;
	.reg .b64 	%rd<9>;

	ld.param.u64 	%rd1, [_Z16transpose_float2PKfPf_param_0];
	ld.param.u64 	%rd2, [_Z16transpose_float2PKfPf_param_1];
	mov.u32 	%r3, %ctaid.x;
	mov.u32 	%r4, %ntid.x;
	mov.u32 	%r5, %tid.x;
	mad.lo.s32 	%r1, %r3, %r4, %r5;
	mov.u32 	%r6, %ctaid.y;
	mov.u32 	%r7, %ntid.y;
	mov.u32 	%r8, %tid.y;
	mad.lo.s32 	%r9, %r6, %r7, %r8;
	setp.gt.s32 	%p1, %r1, 255;
	setp.gt.u32 	%p2, %r9, 1023;
	or.pred  	%p3, %p1, %p2;
	@%p3 bra 	$L__BB2_2;
	cvta.to.global.u64 	%rd3, %rd1;
	cvta.to.global.u64 	%rd4, %rd2;
	shl.b32 	%r10, %r9, 10;
	shl.b32 	%r11, %r1, 1;
	add.s32 	%r12, %r10, %r11;
	mul.wide.s32 	%rd5, %r12, 4;
	add.s64 	%rd6, %rd3, %rd5;
	ld.global.nc.v2.f32 	{%f1, %f2}, [%rd6];
	ld.global.nc.v2.f32 	{%f3, %f4}, [%rd6+2048];
	shl.b32 	%r13, %r1, 12;
	shl.b32 	%r14, %r9, 1;
	add.s32 	%r15, %r13, %r14;
	mul.wide.s32 	%rd7, %r15, 4;
	add.s64 	%rd8, %rd4, %rd7;
	st.global.v2.f32 	[%rd8], {%f1, %f3};
	st.global.v2.f32 	[%rd8+8192], {%f2, %f4};
$L__BB2_2:
	ret;

}
	// .globl	_Z17transpose_perfectPKfPf
.visible .entry _Z17transpose_perfectPKfPf(
	.param .u64 .ptr .align 1 _Z17transpose_perfectPKfPf_param_0,
	.param .u64 .ptr .align 1 _Z17transpose_perfectPKfPf_param_1
)
{
	.reg .pred 	%p<4>;
	.reg .b32 	%r<16>;
	.reg .b32 	%f<17>;
	.reg .b64 	%rd<9>;

	ld.param.u64 	%rd1, [_Z17transpose_perfectPKfPf_param_0];
	ld.param.u64 	%rd2, [_Z17transpose_perfectPKfPf_param_1];
	mov.u32 	%r3, %ctaid.x;
	mov.u32 	%r4, %ntid.x;
	mov.u32 	%r5, %tid.x;
	mad.lo.s32 	%r1, %r3, %r4, %r5;
	mov.u32 	%r6, %ctaid.y;
	mov.u32 	%r7, %ntid.y;
	mov.u32 	%r8, %tid.y;
	mad.lo.s32 	%r9, %r6, %r7, %r8;
	setp.gt.s32 	%p1, %r1, 127;
	setp.gt.u32 	%p2, %r9, 511;
	or.pred  	%p3, %p1, %p2;
	@%p3 bra 	$L__BB3_2;
	cvta.to.global.u64 	%rd3, %rd1;
	cvta.to.global.u64 	%rd4, %rd2;
	shl.b32 	%r10, %r9, 11;
	shl.b32 	%r11, %r1, 2;
	add.s32 	%r12, %r10, %r11;
	mul.wide.s32 	%rd5, %r12, 4;
	add.s64 	%rd6, %rd3, %rd5;
	ld.global.nc.v4.f32 	{%f1, %f2, %f3, %f4}, [%rd6];
	ld.global.nc.v4.f32 	{%f5, %f6, %f7, %f8}, [%rd6+2048];
	ld.global.nc.v4.f32 	{%f9, %f10, %f11, %f12}, [%rd6+4096];
	ld.global.nc.v4.f32 	{%f13, %f14, %f15, %f16}, [%rd6+6144];
	shl.b32 	%r13, %r1, 13;
	shl.b32 	%r14, %r9, 2;
	add.s32 	%r15, %r13, %r14;
	mul.wide.s32 	%rd7, %r15, 4;
	add.s64 	%rd8, %rd4, %rd7;
	st.global.v4.f32 	[%rd8], {%f1, %f5, %f9, %f13};
	st.global.v4.f32 	[%rd8+8192], {%f2, %f6, %f10, %f14};
	st.global.v4.f32 	[%rd8+16384], {%f3, %f7, %f11, %f15};
	st.global.v4.f32 	[%rd8+24576], {%f4, %f8, %f12, %f16};
$L__BB3_2:
	ret;

}
	// .globl	_Z17transpose_inplacePf
.visible .entry _Z17transpose_inplacePf(
	.param .u64 .ptr .align 1 _Z17transpose_inplacePf_param_0
)
{


	ret;

}
	// .globl	_Z15transpose_naivePfS_
.visible .entry _Z15transpose_naivePfS_(
	.param .u64 .ptr .align 1 _Z15transpose_naivePfS__param_0,
	.param .u64 .ptr .align 1 _Z15transpose_naivePfS__param_1
)
{
	.reg .pred 	%p<4>;
	.reg .b32 	%r<14>;
	.reg .b32 	%f<2>;
	.reg .b64 	%rd<9>;

	ld.param.u64 	%rd1, [_Z15transpose_naivePfS__param_0];
	ld.param.u64 	%rd2, [_Z15transpose_naivePfS__param_1];
	mov.u32 	%r3, %ctaid.x;
	mov.u32 	%r4, %ntid.x;
	mov.u32 	%r5, %tid.x;
	mad.lo.s32 	%r1, %r3, %r4, %r5;
	mov.u32 	%r6, %ctaid.y;
	mov.u32 	%r7, %ntid.y;
	mov.u32 	%r8, %tid.y;
	mad.lo.s32 	%r9, %r6, %r7, %r8;
	setp.gt.s32 	%p1, %r1, 511;
	setp.gt.u32 	%p2, %r9, 2047;
	or.pred  	%p3, %p1, %p2;
	@%p3 bra 	$L__BB5_2;
	cvta.to.global.u64 	%rd3, %rd1;
	cvta.to.global.u64 	%rd4, %rd2;
	shl.b32 	%r10, %r9, 9;
	add.s32 	%r11, %r10, %r1;
	shl.b32 	%r12, %r1, 11;
	add.s32 	%r13, %r12, %r9;
	mul.wide.s32 	%rd5, %r11, 4;
	add.s64 	%rd6, %rd3, %rd5;
	ld.global.f32 	%f1, [%rd6];
	mul.wide.s32 	%rd7, %r13, 4;
	add.s64 	%rd8, %rd4, %rd7;
	st.global.f32 	[%rd8], %f1;
$L__BB5_2:
	ret;

}
	// .globl	_Z23mat_transpose_kernel_v3ILi32ELi4EEvPKfPfii
.visible .entry _Z23mat_transpose_kernel_v3ILi32ELi4EEvPKfPfii(
	.param .u64 .ptr .align 1 _Z23mat_transpose_kernel_v3ILi32ELi4EEvPKfPfii_param_0,
	.param .u64 .ptr .align 1 _Z23mat_transpose_kernel_v3ILi32ELi4EEvPKfPfii_param_1,
	.param .u32 _Z23mat_transpose_kernel_v3ILi32ELi4EEvPKfPfii_param_2,
	.param .u32 _Z23mat_transpose_kernel_v3ILi32ELi4EEvPKfPfii_param_3
)
{
	.reg .pred 	%p<11>;
	.reg .b32 	%r<35>;
	.reg .b32 	%f<9>;
	.reg .b64 	%rd<21>;
	// demoted variable
	.shared .align 4 .b8 _ZZ23mat_transpose_kernel_v3ILi32ELi4EEvPKfPfiiE5sdata[4224];
	ld.param.u64 	%rd3, [_Z23mat_transpose_kernel_v3ILi32ELi4EEvPKfPfii_param_0];
	ld.param.u64 	%rd4, [_Z23mat_transpose_kernel_v3ILi32ELi4EEvPKfPfii_param_1];
	ld.param.u32 	%r18, [_Z23mat_transpose_kernel_v3ILi32ELi4EEvPKfPfii_param_2];
	ld.param.u32 	%r19, [_Z23mat_transpose_kernel_v3ILi32ELi4EEvPKfPfii_param_3];
	cvta.to.global.u64 	%rd1, %rd3;
	cvta.to.global.u64 	%rd2, %rd4;
	mov.u32 	%r20, %ctaid.x;
	mov.u32 	%r21, %ctaid.y;
	mov.u32 	%r1, %tid.x;
	mov.u32 	%r2, %tid.y;
	shl.b32 	%r3, %r20, 5;
	add.s32 	%r4, %r3, %r1;
	shl.b32 	%r5, %r21, 5;
	add.s32 	%r6, %r5, %r2;
	setp.ge.s32 	%p1, %r4, %r19;
	shl.b32 	%r22, %r1, 2;
	mov.u32 	%r23, _ZZ23mat_transpose_kernel_v3ILi32ELi4EEvPKfPfiiE5sdata;
	add.s32 	%r7, %r23, %r22;
	@%p1 bra 	$L__BB6_9;
	setp.ge.s32 	%p2, %r6, %r18;
	mad.lo.s32 	%r8, %r2, 132, %r7;
	@%p2 bra 	$L__BB6_3;
	mad.lo.s32 	%r24, %r6, %r19, %r4;
	mul.wide.u32 	%rd5, %r24, 4;
	add.s64 	%rd6, %rd1, %rd5;
	ld.global.f32 	%f1, [%rd6];
	st.shared.f32 	[%r8], %f1;
$L__BB6_3:
	add.s32 	%r9, %r6, 8;
	setp.ge.s32 	%p3, %r9, %r18;
	@%p3 bra 	$L__BB6_5;
	mad.lo.s32 	%r25, %r9, %r19, %r4;
	mul.wide.u32 	%rd7, %r25, 4;
	add.s64 	%rd8, %rd1, %rd7;
	ld.global.f32 	%f2, [%rd8];
	st.shared.f32 	[%r8+1056], %f2;
$L__BB6_5:
	add.s32 	%r10, %r6, 16;
	setp.ge.s32 	%p4, %r10, %r18;
	@%p4 bra 	$L__BB6_7;
	mad.lo.s32 	%r26, %r10, %r19, %r4;
	mul.wide.u32 	%rd9, %r26, 4;
	add.s64 	%rd10, %rd1, %rd9;
	ld.global.f32 	%f3, [%rd10];
	st.shared.f32 	[%r8+2112], %f3;
$L__BB6_7:
	add.s32 	%r11, %r6, 24;
	setp.ge.s32 	%p5, %r11, %r18;
	@%p5 bra 	$L__BB6_9;
	mad.lo.s32 	%r27, %r11, %r19, %r4;
	mul.wide.u32 	%rd11, %r27, 4;
	add.s64 	%rd12, %rd1, %rd11;
	ld.global.f32 	%f4, [%rd12];
	st.shared.f32 	[%r8+3168], %f4;
$L__BB6_9:
	bar.sync 	0;
	add.s32 	%r12, %r5, %r1;
	add.s32 	%r13, %r3, %r2;
	setp.ge.s32 	%p6, %r12, %r18;
	@%p6 bra 	$L__BB6_18;
	shl.b32 	%r28, %r1, 7;
	add.s32 	%r29, %r7, %r28;
	setp.ge.s32 	%p7, %r13, %r19;
	shl.b32 	%r30, %r2, 2;
	add.s32 	%r14, %r29, %r30;
	@%p7 bra 	$L__BB6_12;
	ld.shared.f32 	%f5, [%r14];
	mad.lo.s32 	%r31, %r13, %r18, %r12;
	mul.wide.u32 	%rd13, %r31, 4;
	add.s64 	%rd14, %rd2, %rd13;
	st.global.f32 	[%rd14], %f5;
$L__BB6_12:
	add.s32 	%r15, %r13, 8;
	setp.ge.s32 	%p8, %r15, %r19;
	@%p8 bra 	$L__BB6_14;
	ld.shared.f32 	%f6, [%r14+32];
	mad.lo.s32 	%r32, %r15, %r18, %r12;
	mul.wide.u32 	%rd15, %r32, 4;
	add.s64 	%rd16, %rd2, %rd15;
	st.global.f32 	[%rd16], %f6;
$L__BB6_14:
	add.s32 	%r16, %r13, 16;
	setp.ge.s32 	%p9, %r16, %r19;
	@%p9 bra 	$L__BB6_16;
	ld.shared.f32 	%f7, [%r14+64];
	mad.lo.s32 	%r33, %r16, %r18, %r12;
	mul.wide.u32 	%rd17, %r33, 4;
	add.s64 	%rd18, %rd2, %rd17;
	st.global.f32 	[%rd18], %f7;
$L__BB6_16:
	add.s32 	%r17, %r13, 24;
	setp.ge.s32 	%p10, %r17, %r19;
	@%p10 bra 	$L__BB6_18;
	ld.shared.f32 	%f8, [%r14+96];
	mad.lo.s32 	%r34, %r17, %r18, %r12;
	mul.wide.u32 	%rd19, %r34, 4;
	add.s64 	%rd20, %rd2, %rd19;
	st.global.f32 	[%rd20], %f8;
$L__BB6_18:
	ret;

}


// ===== COMPILED SASS (sm_100) =====

	.target	sm_100

	.elftype	@"ET_EXEC"


//--------------------- .note.nv.tkinfo           --------------------------
	.section	.note.nv.tkinfo,"",@"SHT_NOTE"
	.sectionflags	@"SHF_NOTE_NV_TKINFO"
	.tkinfo
        /*0018*/ 	.word	0x00000002
        /*0030*/ 	.string	""
        /*0030*/ 	.string	"ptxas"
        /*0030*/ 	.string	"Cuda compilation tools, release 13.0, V13.0.88"
        /*0030*/ 	.string	"Build cuda_13.0.r13.0/compiler.36424714_0"
        /*0030*/ 	.string	"-arch sm_100 -m 64 "



//--------------------- .note.nv.cuinfo           --------------------------
	.section	.note.nv.cuinfo,"",@"SHT_NOTE"
	.sectionflags	@"SHF_NOTE_NV_CUINFO"
        /*0018*/ 	.short	0x0002
        /*001a*/ 	.short	0x0064
        /*001c*/ 	.short	0x0082
	.zero		2


//--------------------- .nv.info                  --------------------------
	.section	.nv.info,"",@"SHT_CUDA_INFO"
	.align	4


	//----- nvinfo : EIATTR_REGCOUNT
	.align		4
        /*0000*/ 	.byte	0x04, 0x2f
        /*0002*/ 	.short	(.L_1 - .L_0)
	.align		4
.L_0:
        /*0004*/ 	.word	index@(_Z18transpose_col4row1PKfPf)
        /*0008*/ 	.word	0x0000000e


	//----- nvinfo : EIATTR_FRAME_SIZE
	.align		4
.L_1:
        /*000c*/ 	.byte	0x04, 0x11
        /*000e*/ 	.short	(.L_3 - .L_2)
	.align		4
.L_2:
        /*0010*/ 	.word	index@(_Z18transpose_col4row1PKfPf)
        /*0014*/ 	.word	0x00000000


	//----- nvinfo : EIATTR_REGCOUNT
	.align		4
.L_3:
        /*0018*/ 	.byte	0x04, 0x2f
        /*001a*/ 	.short	(.L_5 - .L_4)
	.align		4
.L_4:
        /*001c*/ 	.word	index@(_Z18transpose_col2row1PKfPf)
        /*0020*/ 	.word	0x0000000a


	//----- nvinfo : EIATTR_FRAME_SIZE
	.align		4
.L_5:
        /*0024*/ 	.byte	0x04, 0x11
        /*0026*/ 	.short	(.L_7 - .L_6)
	.align		4
.L_6:
        /*0028*/ 	.word	index@(_Z18transpose_col2row1PKfPf)
        /*002c*/ 	.word	0x00000000


	//----- nvinfo : EIATTR_REGCOUNT
	.align		4
.L_7:
        /*0030*/ 	.byte	0x04, 0x2f
        /*0032*/ 	.short	(.L_9 - .L_8)
	.align		4
.L_8:
        /*0034*/ 	.word	index@(_Z16transpose_float2PKfPf)
        /*0038*/ 	.word	0x0000000e


	//----- nvinfo : EIATTR_FRAME_SIZE
	.align		4
.L_9:
        /*003c*/ 	.byte	0x04, 0x11
        /*003e*/ 	.short	(.L_11 - .L_10)
	.align		4
.L_10:
        /*0040*/ 	.word	index@(_Z16transpose_float2PKfPf)
        /*0044*/ 	.word	0x00000000


	//----- nvinfo : EIATTR_REGCOUNT
	.align		4
.L_11:
        /*0048*/ 	.byte	0x04, 0x2f
        /*004a*/ 	.short	(.L_13 - .L_12)
	.align		4
.L_12:
        /*004c*/ 	.word	index@(_Z17transpose_perfectPKfPf)
        /*0050*/ 	.word	0x00000022


	//----- nvinfo : EIATTR_FRAME_SIZE
	.align		4
.L_13:
        /*0054*/ 	.byte	0x04, 0x11
        /*0056*/ 	.short	(.L_15 - .L_14)
	.align		4
.L_14:
        /*0058*/ 	.word	index@(_Z17transpose_perfectPKfPf)
        /*005c*/ 	.word	0x00000000


	//----- nvinfo : EIATTR_REGCOUNT
	.align		4
.L_15:
        /*0060*/ 	.byte	0x04, 0x2f
        /*0062*/ 	.short	(.L_17 - .L_16)
	.align		4
.L_16:
        /*0064*/ 	.word	index@(_Z17transpose_inplacePf)
        /*0068*/ 	.word	0x00000004


	//----- nvinfo : EIATTR_FRAME_SIZE
	.align		4
.L_17:
        /*006c*/ 	.byte	0x04, 0x11
        /*006e*/ 	.short	(.L_19 - .L_18)
	.align		4
.L_18:
        /*0070*/ 	.word	index@(_Z17transpose_inplacePf)
        /*0074*/ 	.word	0x00000000


	//----- nvinfo : EIATTR_REGCOUNT
	.align		4
.L_19:
        /*0078*/ 	.byte	0x04, 0x2f
        /*007a*/ 	.short	(.L_21 - .L_20)
	.align		4
.L_20:
        /*007c*/ 	.word	index@(_Z15transpose_naivePfS_)
        /*0080*/ 	.word	0x0000000a


	//----- nvinfo : EIATTR_FRAME_SIZE
	.align		4
.L_21:
        /*0084*/ 	.byte	0x04, 0x11
        /*0086*/ 	.short	(.L_23 - .L_22)
	.align		4
.L_22:
        /*0088*/ 	.word	index@(_Z15transpose_naivePfS_)
        /*008c*/ 	.word	0x00000000


	//----- nvinfo : EIATTR_REGCOUNT
	.align		4
.L_23:
        /*0090*/ 	.byte	0x04, 0x2f
        /*0092*/ 	.short	(.L_25 - .L_24)
	.align		4
.L_24:
        /*0094*/ 	.word	index@(_Z23mat_transpose_kernel_v3ILi32ELi4EEvPKfPfii)
        /*0098*/ 	.word	0x0000001c


	//----- nvinfo : EIATTR_FRAME_SIZE
	.align		4
.L_25:
        /*009c*/ 	.byte	0x04, 0x11
        /*009e*/ 	.short	(.L_27 - .L_26)
	.align		4
.L_26:
        /*00a0*/ 	.word	index@(_Z23mat_transpose_kernel_v3ILi32ELi4EEvPKfPfii)
        /*00a4*/ 	.word	0x00000000


	//----- nvinfo : EIATTR_MIN_STACK_SIZE
	.align		4
.L_27:
        /*00a8*/ 	.byte	0x04, 0x12
        /*00aa*/ 	.short	(.L_29 - .L_28)
	.align		4
.L_28:
        /*00ac*/ 	.word	index@(_Z23mat_transpose_kernel_v3ILi32ELi4EEvPKfPfii)
        /*00b0*/ 	.word	0x00000000


	//----- nvinfo : EIATTR_MIN_STACK_SIZE
	.align		4
.L_29:
        /*00b4*/ 	.byte	0x04, 0x12
        /*00b6*/ 	.short	(.L_31 - .L_30)
	.align		4
.L_30:
        /*00b8*/ 	.word	index@(_Z15transpose_naivePfS_)
        /*00bc*/ 	.word	0x00000000


	//----- nvinfo : EIATTR_MIN_STACK_SIZE
	.align		4
.L_31:
        /*00c0*/ 	.byte	0x04, 0x12
        /*00c2*/ 	.short	(.L_33 - .L_32)
	.align		4
.L_32:
        /*00c4*/ 	.word	index@(_Z17transpose_inplacePf)
        /*00c8*/ 	.word	0x00000000


	//----- nvinfo : EIATTR_MIN_STACK_SIZE
	.align		4
.L_33:
        /*00cc*/ 	.byte	0x04, 0x12
        /*00ce*/ 	.short	(.L_35 - .L_34)
	.align		4
.L_34:
        /*00d0*/ 	.word	index@(_Z17transpose_perfectPKfPf)
        /*00d4*/ 	.word	0x00000000


	//----- nvinfo : EIATTR_MIN_STACK_SIZE
	.align		4
.L_35:
        /*00d8*/ 	.byte	0x04, 0x12
        /*00da*/ 	.short	(.L_37 - .L_36)
	.align		4
.L_36:
        /*00dc*/ 	.word	index@(_Z16transpose_float2PKfPf)
        /*00e0*/ 	.word	0x00000000


	//----- nvinfo : EIATTR_MIN_STACK_SIZE
	.align		4
.L_37:
        /*00e4*/ 	.byte	0x04, 0x12
        /*00e6*/ 	.short	(.L_39 - .L_38)
	.align		4
.L_38:
        /*00e8*/ 	.word	index@(_Z18transpose_col2row1PKfPf)
        /*00ec*/ 	.word	0x00000000


	//----- nvinfo : EIATTR_MIN_STACK_SIZE
	.align		4
.L_39:
        /*00f0*/ 	.byte	0x04, 0x12
        /*00f2*/ 	.short	(.L_41 - .L_40)
	.align		4
.L_40:
        /*00f4*/ 	.word	index@(_Z18transpose_col4row1PKfPf)
        /*00f8*/ 	.word	0x00000000
.L_41:


//--------------------- .nv.compat                --------------------------
	.section	.nv.compat,"",@"SHT_CUDA_COMPAT_INFO"
	.align	4
        /*0000*/ 	.byte	0x02, 0x09, 0x00, 0x00, 0x02, 0x02, 0x01, 0x00, 0x02, 0x05, 0x05, 0x00, 0x03, 0x07, 0x01, 0x01
        /*0010*/ 	.byte	0x02, 0x03, 0x00, 0x00, 0x02, 0x06, 0x01, 0x00, 0x04, 0x0b, 0x08, 0x00, 0x09, 0x00, 0x00, 0x00
        /*0020*/ 	.byte	0x00, 0x00, 0x00, 0x00


//--------------------- .nv.info._Z23mat_transpose_kernel_v3ILi32ELi4EEvPKfPfii --------------------------
	.section	.nv.info._Z23mat_transpose_kernel_v3ILi32ELi4EEvPKfPfii,"",@"SHT_CUDA_INFO"
	.sectionflags	@""
	.align	4


	//----- nvinfo : EIATTR_CUDA_API_VERSION
	.align		4
        /*0000*/ 	.byte	0x04, 0x37
        /*0002*/ 	.short	(.L_43 - .L_42)
.L_42:
        /*0004*/ 	.word	0x00000082


	//----- nvinfo : EIATTR_KPARAM_INFO
	.align		4
.L_43:
        /*0008*/ 	.byte	0x04, 0x17
        /*000a*/ 	.short	(.L_45 - .L_44)
.L_44:
        /*000c*/ 	.word	0x00000000
        /*0010*/ 	.short	0x0003
        /*0012*/ 	.short	0x0014
        /*0014*/ 	.byte	0x00, 0xf0, 0x11, 0x00


	//----- nvinfo : EIATTR_KPARAM_INFO
	.align		4
.L_45:
        /*0018*/ 	.byte	0x04, 0x17
        /*001a*/ 	.short	(.L_47 - .L_46)
.L_46:
        /*001c*/ 	.word	0x00000000
        /*0020*/ 	.short	0x0002
        /*0022*/ 	.short	0x0010
        /*0024*/ 	.byte	0x00, 0xf0, 0x11, 0x00


	//----- nvinfo : EIATTR_KPARAM_INFO
	.align		4
.L_47:
        /*0028*/ 	.byte	0x04, 0x17
        /*002a*/ 	.short	(.L_49 - .L_48)
.L_48:
        /*002c*/ 	.word	0x00000000
        /*0030*/ 	.short	0x0001
        /*0032*/ 	.short	0x0008
        /*0034*/ 	.byte	0x00, 0xf5, 0x21, 0x00


	//----- nvinfo : EIATTR_KPARAM_INFO
	.align		4
.L_49:
        /*0038*/ 	.byte	0x04, 0x17
        /*003a*/ 	.short	(.L_51 - .L_50)
.L_50:
        /*003c*/ 	.word	0x00000000
        /*0040*/ 	.short	0x0000
        /*0042*/ 	.short	0x0000
        /*0044*/ 	.byte	0x00, 0xf5, 0x21, 0x00


	//----- nvinfo : EIATTR_SPARSE_MMA_MASK
	.align		4
.L_51:
        /*0048*/ 	.byte	0x03, 0x50
        /*004a*/ 	.short	0x0000


	//----- nvinfo : EIATTR_MAXREG_COUNT
	.align		4
        /*004c*/ 	.byte	0x03, 0x1b
        /*004e*/ 	.short	0x00ff


	//----- nvinfo : EIATTR_NUM_BARRIERS
	.align		4
        /*0050*/ 	.byte	0x02, 0x4c
        /*0052*/ 	.byte	0x01
	.zero		1


	//----- nvinfo : EIATTR_MERCURY_ISA_VERSION
	.align		4
        /*0054*/ 	.byte	0x03, 0x5f
        /*0056*/ 	.short	0x0101


	//----- nvinfo : EIATTR_VRC_CTA_INIT_COUNT
	.align		4
        /*0058*/ 	.byte	0x02, 0x4a
	.zero		1
	.zero		1


	//----- nvinfo : EIATTR_EXIT_INSTR_OFFSETS
	.align		4
        /*005c*/ 	.byte	0x04, 0x1c
        /*005e*/ 	.short	(.L_53 - .L_52)


	//   ....[0]....
.L_52:
        /*0060*/ 	.word	0x00000330


	//   ....[1]....
        /*0064*/ 	.word	0x000004c0


	//   ....[2]....
        /*0068*/ 	.word	0x00000520


	//----- nvinfo : EIATTR_CRS_STACK_SIZE
	.align		4
.L_53:
        /*006c*/ 	.byte	0x04, 0x1e
        /*006e*/ 	.short	(.L_55 - .L_54)
.L_54:
        /*0070*/ 	.word	0x00000000


	//----- nvinfo : EIATTR_CBANK_PARAM_SIZE
	.align		4
.L_55:
        /*0074*/ 	.byte	0x03, 0x19
        /*0076*/ 	.short	0x0018


	//----- nvinfo : EIATTR_PARAM_CBANK
	.align		4
        /*0078*/ 	.byte	0x04, 0x0a
        /*007a*/ 	.short	(.L_57 - .L_56)
	.align		4
.L_56:
        /*007c*/ 	.word	index@(.nv.constant0._Z23mat_transpose_kernel_v3ILi32ELi4EEvPKfPfii)
        /*0080*/ 	.short	0x0380
        /*0082*/ 	.short	0x0018


	//----- nvinfo : EIATTR_SW_WAR
	.align		4
.L_57:
        /*0084*/ 	.byte	0x04, 0x36
        /*0086*/ 	.short	(.L_59 - .L_58)
.L_58:
        /*0088*/ 	.word	0x00000008
.L_59:


//--------------------- .nv.info._Z15transpose_naivePfS_ --------------------------
	.section	.nv.info._Z15transpose_naivePfS_,"",@"SHT_CUDA_INFO"
	.sectionflags	@""
	.align	4


	//----- nvinfo : EIATTR_CUDA_API_VERSION
	.align		4
        /*0000*/ 	.byte	0x04, 0x37
        /*0002*/ 	.short	(.L_61 - .L_60)
.L_60:
        /*0004*/ 	.word	0x00000082


	//----- nvinfo : EIATTR_KPARAM_INFO
	.align		4
.L_61:
        /*0008*/ 	.byte	0x04, 0x17
        /*000a*/ 	.short	(.L_63 - .L_62)
.L_62:
        /*000c*/ 	.word	0x00000000
        /*0010*/ 	.short	0x0001
        /*0012*/ 	.short	0x0008
        /*0014*/ 	.byte	0x00, 0xf5, 0x21, 0x00


	//----- nvinfo : EIATTR_KPARAM_INFO
	.align		4
.L_63:
        /*0018*/ 	.byte	0x04, 0x17
        /*001a*/ 	.short	(.L_65 - .L_64)
.L_64:
        /*001c*/ 	.word	0x00000000
        /*0020*/ 	.short	0x0000
        /*0022*/ 	.short	0x0000
        /*0024*/ 	.byte	0x00, 0xf5, 0x21, 0x00


	//----- nvinfo : EIATTR_SPARSE_MMA_MASK
	.align		4
.L_65:
        /*0028*/ 	.byte	0x03, 0x50
        /*002a*/ 	.short	0x0000


	//----- nvinfo : EIATTR_MAXREG_COUNT
	.align		4
        /*002c*/ 	.byte	0x03, 0x1b
        /*002e*/ 	.short	0x00ff


	//----- nvinfo : EIATTR_MERCURY_ISA_VERSION
	.align		4
        /*0030*/ 	.byte	0x03, 0x5f
        /*0032*/ 	.short	0x0101


	//----- nvinfo : EIATTR_VRC_CTA_INIT_COUNT
	.align		4
        /*0034*/ 	.byte	0x02, 0x4a
	.zero		1
	.zero		1


	//----- nvinfo : EIATTR_EXIT_INSTR_OFFSETS
	.align		4
        /*0038*/ 	.byte	0x04, 0x1c
        /*003a*/ 	.short	(.L_67 - .L_66)


	//   ....[0]....
.L_66:
        /*003c*/ 	.word	0x000000b0


	//   ....[1]....
        /*0040*/ 	.word	0x00000150


	//----- nvinfo : EIATTR_CBANK_PARAM_SIZE
	.align		4
.L_67:
        /*0044*/ 	.byte	0x03, 0x19
        /*0046*/ 	.short	0x0010


	//----- nvinfo : EIATTR_PARAM_CBANK
	.align		4
        /*0048*/ 	.byte	0x04, 0x0a
        /*004a*/ 	.short	(.L_69 - .L_68)
	.align		4
.L_68:
        /*004c*/ 	.word	index@(.nv.constant0._Z15transpose_naivePfS_)
        /*0050*/ 	.short	0x0380
        /*0052*/ 	.short	0x0010


	//----- nvinfo : EIATTR_SW_WAR
	.align		4
.L_69:
        /*0054*/ 	.byte	0x04, 0x36
        /*0056*/ 	.short	(.L_71 - .L_70)
.L_70:
        /*0058*/ 	.word	0x00000008
.L_71:


//--------------------- .nv.info._Z17transpose_inplacePf --------------------------
	.section	.nv.info._Z17transpose_inplacePf,"",@"SHT_CUDA_INFO"
	.sectionflags	@""
	.align	4


	//----- nvinfo : EIATTR_CUDA_API_VERSION
	.align		4
        /*0000*/ 	.byte	0x04, 0x37
        /*0002*/ 	.short	(.L_73 - .L_72)
.L_72:
        /*0004*/ 	.word	0x00000082


	//----- nvinfo : EIATTR_KPARAM_INFO
	.align		4
.L_73:
        /*0008*/ 	.byte	0x04, 0x17
        /*000a*/ 	.short	(.L_75 - .L_74)
.L_74:
        /*000c*/ 	.word	0x00000000
        /*0010*/ 	.short	0x0000
        /*0012*/ 	.short	0x0000
        /*0014*/ 	.byte	0x00, 0xf5, 0x21, 0x00


	//----- nvinfo : EIATTR_SPARSE_MMA_MASK
	.align		4
.L_75:
        /*0018*/ 	.byte	0x03, 0x50
        /*001a*/ 	.short	0x0000


	//----- nvinfo : EIATTR_MAXREG_COUNT
	.align		4
        /*001c*/ 	.byte	0x03, 0x1b
        /*001e*/ 	.short	0x00ff


	//----- nvinfo : EIATTR_MERCURY_ISA_VERSION
	.align		4
        /*0020*/ 	.byte	0x03, 0x5f
        /*0022*/ 	.short	0x0101


	//----- nvinfo : EIATTR_VRC_CTA_INIT_COUNT
	.align		4
        /*0024*/ 	.byte	0x02, 0x4a
	.zero		1
	.zero		1


	//----- nvinfo : EIATTR_EXIT_INSTR_OFFSETS
	.align		4
        /*0028*/ 	.byte	0x04, 0x1c
        /*002a*/ 	.short	(.L_77 - .L_76)


	//   ....[0]....
.L_76:
        /*002c*/ 	.word	0x00000010


	//----- nvinfo : EIATTR_CBANK_PARAM_SIZE
	.align		4
.L_77:
        /*0030*/ 	.byte	0x03, 0x19
        /*0032*/ 	.short	0x0008


	//----- nvinfo : EIATTR_PARAM_CBANK
	.align		4
        /*0034*/ 	.byte	0x04, 0x0a
        /*0036*/ 	.short	(.L_79 - .L_78)
	.align		4
.L_78:
        /*0038*/ 	.word	index@(.nv.constant0._Z17transpose_inplacePf)
        /*003c*/ 	.short	0x0380
        /*003e*/ 	.short	0x0008


	//----- nvinfo : EIATTR_SW_WAR
	.align		4
.L_79:
        /*0040*/ 	.byte	0x04, 0x36
        /*0042*/ 	.short	(.L_81 - .L_80)
.L_80:
        /*0044*/ 	.word	0x00000008
.L_81:


//--------------------- .nv.info._Z17transpose_perfectPKfPf --------------------------
	.section	.nv.info._Z17transpose_perfectPKfPf,"",@"SHT_CUDA_INFO"
	.sectionflags	@""
	.align	4


	//----- nvinfo : EIATTR_CUDA_API_VERSION
	.align		4
        /*0000*/ 	.byte	0x04, 0x37
        /*0002*/ 	.short	(.L_83 - .L_82)
.L_82:
        /*0004*/ 	.word	0x00000082


	//----- nvinfo : EIATTR_KPARAM_INFO
	.align		4
.L_83:
        /*0008*/ 	.byte	0x04, 0x17
        /*000a*/ 	.short	(.L_85 - .L_84)
.L_84:
        /*000c*/ 	.word	0x00000000
        /*0010*/ 	.short	0x0001
        /*0012*/ 	.short	0x0008
        /*0014*/ 	.byte	0x00, 0xf5, 0x21, 0x00


	//----- nvinfo : EIATTR_KPARAM_INFO
	.align		4
.L_85:
        /*0018*/ 	.byte	0x04, 0x17
        /*001a*/ 	.short	(.L_87 - .L_86)
.L_86:
        /*001c*/ 	.word	0x00000000
        /*0020*/ 	.short	0x0000
        /*0022*/ 	.short	0x0000
        /*0024*/ 	.byte	0x00, 0xf5, 0x21, 0x00


	//----- nvinfo : EIATTR_SPARSE_MMA_MASK
	.align		4
.L_87:
        /*0028*/ 	.byte	0x03, 0x50
        /*002a*/ 	.short	0x0000


	//----- nvinfo : EIATTR_MAXREG_COUNT
	.align		4
        /*002c*/ 	.byte	0x03, 0x1b
        /*002e*/ 	.short	0x00ff


	//----- nvinfo : EIATTR_MERCURY_ISA_VERSION
	.align		4
        /*0030*/ 	.byte	0x03, 0x5f
        /*0032*/ 	.short	0x0101


	//----- nvinfo : EIATTR_VRC_CTA_INIT_COUNT
	.align		4
        /*0034*/ 	.byte	0x02, 0x4a
	.zero		1
	.zero		1


	//----- nvinfo : EIATTR_EXIT_INSTR_OFFSETS
	.align		4
        /*0038*/ 	.byte	0x04, 0x1c
        /*003a*/ 	.short	(.L_89 - .L_88)


	//   ....[0]....
.L_88:
        /*003c*/ 	.word	0x000000b0


	//   ....[1]....
        /*0040*/ 	.word	0x000002c0


	//----- nvinfo : EIATTR_CBANK_PARAM_SIZE
	.align		4
.L_89:
        /*0044*/ 	.byte	0x03, 0x19
        /*0046*/ 	.short	0x0010


	//----- nvinfo : EIATTR_PARAM_CBANK
	.align		4
        /*0048*/ 	.byte	0x04, 0x0a
        /*004a*/ 	.short	(.L_91 - .L_90)
	.align		4
.L_90:
        /*004c*/ 	.word	index@(.nv.constant0._Z17transpose_perfectPKfPf)
        /*0050*/ 	.short	0x0380
        /*0052*/ 	.short	0x0010


	//----- nvinfo : EIATTR_SW_WAR
	.align		4
.L_91:
        /*0054*/ 	.byte	0x04, 0x36
        /*0056*/ 	.short	(.L_93 - .L_92)
.L_92:
        /*0058*/ 	.word	0x00000008
.L_93:


//--------------------- .nv.info._Z16transpose_float2PKfPf --------------------------
	.section	.nv.info._Z16transpose_float2PKfPf,"",@"SHT_CUDA_INFO"
	.sectionflags	@""
	.align	4


	//----- nvinfo : EIATTR_CUDA_API_VERSION
	.align		4
        /*0000*/ 	.byte	0x04, 0x37
        /*0002*/ 	.short	(.L_95 - .L_94)
.L_94:
        /*0004*/ 	.word	0x00000082


	//----- nvinfo : EIATTR_KPARAM_INFO
	.align		4
.L_95:
        /*0008*/ 	.byte	0x04, 0x17
        /*000a*/ 	.short	(.L_97 - .L_96)
.L_96:
        /*000c*/ 	.word	0x00000000
        /*0010*/ 	.short	0x0001
        /*0012*/ 	.short	0x0008
        /*0014*/ 	.byte	0x00, 0xf5, 0x21, 0x00


	//----- nvinfo : EIATTR_KPARAM_INFO
	.align		4
.L_97:
        /*0018*/ 	.byte	0x04, 0x17
        /*001a*/ 	.short	(.L_99 - .L_98)
.L_98:
        /*001c*/ 	.word	0x00000000
        /*0020*/ 	.short	0x0000
        /*0022*/ 	.short	0x0000
        /*0024*/ 	.byte	0x00, 0xf5, 0x21, 0x00


	//----- nvinfo : EIATTR_SPARSE_MMA_MASK
	.align		4
.L_99:
        /*0028*/ 	.byte	0x03, 0x50
        /*002a*/ 	.short	0x0000


	//----- nvinfo : EIATTR_MAXREG_COUNT
	.align		4
        /*002c*/ 	.byte	0x03, 0x1b
        /*002e*/ 	.short	0x00ff


	//----- nvinfo : EIATTR_MERCURY_ISA_VERSION
	.align		4
        /*0030*/ 	.byte	0x03, 0x5f
        /*0032*/ 	.short	0x0101


	//----- nvinfo : EIATTR_VRC_CTA_INIT_COUNT
	.align		4
        /*0034*/ 	.byte	0x02, 0x4a
	.zero		1
	.zero		1


	//----- nvinfo : EIATTR_EXIT_INSTR_OFFSETS
	.align		4
        /*0038*/ 	.byte	0x04, 0x1c
        /*003a*/ 	.short	(.L_101 - .L_100)


	//   ....[0]....
.L_100:
        /*003c*/ 	.word	0x000000b0


	//   ....[1]....
        /*0040*/ 	.word	0x000001c0


	//----- nvinfo : EIATTR_CBANK_PARAM_SIZE
	.align		4
.L_101:
        /*0044*/ 	.byte	0x03, 0x19
        /*0046*/ 	.short	0x0010


	//----- nvinfo : EIATTR_PARAM_CBANK
	.align		4
        /*0048*/ 	.byte	0x04, 0x0a
        /*004a*/ 	.short	(.L_103 - .L_102)
	.align		4
.L_102:
        /*004c*/ 	.word	index@(.nv.constant0._Z16transpose_float2PKfPf)
        /*0050*/ 	.short	0x0380
        /*0052*/ 	.short	0x0010


	//----- nvinfo : EIATTR_SW_WAR
	.align		4
.L_103:
        /*0054*/ 	.byte	0x04, 0x36
        /*0056*/ 	.short	(.L_105 - .L_104)
.L_104:
        /*0058*/ 	.word	0x00000008
.L_105:


//--------------------- .nv.info._Z18transpose_col2row1PKfPf --------------------------
	.section	.nv.info._Z18transpose_col2row1PKfPf,"",@"SHT_CUDA_INFO"
	.sectionflags	@""
	.align	4


	//----- nvinfo : EIATTR_CUDA_API_VERSION
	.align		4
        /*0000*/ 	.byte	0x04, 0x37
        /*0002*/ 	.short	(.L_107 - .L_106)
.L_106:
        /*0004*/ 	.word	0x00000082


	//----- nvinfo : EIATTR_KPARAM_INFO
	.align		4
.L_107:
        /*0008*/ 	.byte	0x04, 0x17
        /*000a*/ 	.short	(.L_109 - .L_108)
.L_108:
        /*000c*/ 	.word	0x00000000
        /*0010*/ 	.short	0x0001
        /*0012*/ 	.short	0x0008
        /*0014*/ 	.byte	0x00, 0xf5, 0x21, 0x00


	//----- nvinfo : EIATTR_KPARAM_INFO
	.align		4
.L_109:
        /*0018*/ 	.byte	0x04, 0x17
        /*001a*/ 	.short	(.L_111 - .L_110)
.L_110:
        /*001c*/ 	.word	0x00000000
        /*0020*/ 	.short	0x0000
        /*0022*/ 	.short	0x0000
        /*0024*/ 	.byte	0x00, 0xf5, 0x21, 0x00


	//----- nvinfo : EIATTR_SPARSE_MMA_MASK
	.align		4
.L_111:
        /*0028*/ 	.byte	0x03, 0x50
        /*002a*/ 	.short	0x0000


	//----- nvinfo : EIATTR_MAXREG_COUNT
	.align		4
        /*002c*/ 	.byte	0x03, 0x1b
        /*002e*/ 	.short	0x00ff


	//----- nvinfo : EIATTR_MERCURY_ISA_VERSION
	.align		4
        /*0030*/ 	.byte	0x03, 0x5f
        /*0032*/ 	.short	0x0101


	//----- nvinfo : EIATTR_VRC_CTA_INIT_COUNT
	.align		4
        /*0034*/ 	.byte	0x02, 0x4a
	.zero		1
	.zero		1


	//----- nvinfo : EIATTR_EXIT_INSTR_OFFSETS
	.align		4
        /*0038*/ 	.byte	0x04, 0x1c
        /*003a*/ 	.short	(.L_113 - .L_112)


	//   ....[0]....
.L_112:
        /*003c*/ 	.word	0x000000b0


	//   ....[1]....
        /*0040*/ 	.word	0x00000170


	//----- nvinfo : EIATTR_CBANK_PARAM_SIZE
	.align		4
.L_113:
        /*0044*/ 	.byte	0x03, 0x19
        /*0046*/ 	.short	0x0010


	//----- nvinfo : EIATTR_PARAM_CBANK
	.align		4
        /*0048*/ 	.byte	0x04, 0x0a
        /*004a*/ 	.short	(.L_115 - .L_114)
	.align		4
.L_114:
        /*004c*/ 	.word	index@(.nv.constant0._Z18transpose_col2row1PKfPf)
        /*0050*/ 	.short	0x0380
        /*0052*/ 	.short	0x0010


	//----- nvinfo : EIATTR_SW_WAR
	.align		4
.L_115:
        /*0054*/ 	.byte	0x04, 0x36
        /*0056*/ 	.short	(.L_117 - .L_116)
.L_116:
        /*0058*/ 	.word	0x00000008
.L_117:


//--------------------- .nv.info._Z18transpose_col4row1PKfPf --------------------------
	.section	.nv.info._Z18transpose_col4row1PKfPf,"",@"SHT_CUDA_INFO"
	.sectionflags	@""
	.align	4


	//----- nvinfo : EIATTR_CUDA_API_VERSION
	.align		4
        /*0000*/ 	.byte	0x04, 0x37
        /*0002*/ 	.short	(.L_119 - .L_118)
.L_118:
        /*0004*/ 	.word	0x00000082


	//----- nvinfo : EIATTR_KPARAM_INFO
	.align		4
.L_119:
        /*0008*/ 	.byte	0x04, 0x17
        /*000a*/ 	.short	(.L_121 - .L_120)
.L_120:
        /*000c*/ 	.word	0x00000000
        /*0010*/ 	.short	0x0001
        /*0012*/ 	.short	0x0008
        /*0014*/ 	.byte	0x00, 0xf5, 0x21, 0x00


	//----- nvinfo : EIATTR_KPARAM_INFO
	.align		4
.L_121:
        /*0018*/ 	.byte	0x04, 0x17
        /*001a*/ 	.short	(.L_123 - .L_122)
.L_122:
        /*001c*/ 	.word	0x00000000
        /*0020*/ 	.short	0x0000
        /*0022*/ 	.short	0x0000
        /*0024*/ 	.byte	0x00, 0xf5, 0x21, 0x00


	//----- nvinfo : EIATTR_SPARSE_MMA_MASK
	.align		4
.L_123:
        /*0028*/ 	.byte	0x03, 0x50
        /*002a*/ 	.short	0x0000


	//----- nvinfo : EIATTR_MAXREG_COUNT
	.align		4
        /*002c*/ 	.byte	0x03, 0x1b
        /*002e*/ 	.short	0x00ff


	//----- nvinfo : EIATTR_MERCURY_ISA_VERSION
	.align		4
        /*0030*/ 	.byte	0x03, 0x5f
        /*0032*/ 	.short	0x0101


	//----- nvinfo : EIATTR_VRC_CTA_INIT_COUNT
	.align		4
        /*0034*/ 	.byte	0x02, 0x4a
	.zero		1
	.zero		1


	//----- nvinfo : EIATTR_EXIT_INSTR_OFFSETS
	.align		4
        /*0038*/ 	.byte	0x04, 0x1c
        /*003a*/ 	.short	(.L_125 - .L_124)


	//   ....[0]....
.L_124:
        /*003c*/ 	.word	0x000000b0


	//   ....[1]....
        /*0040*/ 	.word	0x000001d0


	//----- nvinfo : EIATTR_CBANK_PARAM_SIZE
	.align		4
.L_125:
        /*0044*/ 	.byte	0x03, 0x19
        /*0046*/ 	.short	0x0010


	//----- nvinfo : EIATTR_PARAM_CBANK
	.align		4
        /*0048*/ 	.byte	0x04, 0x0a
        /*004a*/ 	.short	(.L_127 - .L_126)
	.align		4
.L_126:
        /*004c*/ 	.word	index@(.nv.constant0._Z18transpose_col4row1PKfPf)
        /*0050*/ 	.short	0x0380
        /*0052*/ 	.short	0x0010


	//----- nvinfo : EIATTR_SW_WAR
	.align		4
.L_127:
        /*0054*/ 	.byte	0x04, 0x36
        /*0056*/ 	.short	(.L_129 - .L_128)
.L_128:
        /*0058*/ 	.word	0x00000008
.L_129:


//--------------------- .nv.callgraph             --------------------------
	.section	.nv.callgraph,"",@"SHT_CUDA_CALLGRAPH"
	.align	4
	.sectionentsize	8
	.align		4
        /*0000*/ 	.word	0x00000000
	.align		4
        /*0004*/ 	.word	0xffffffff
	.align		4
        /*0008*/ 	.word	0x00000000
	.align		4
        /*000c*/ 	.word	0xfffffffe
	.align		4
        /*0010*/ 	.word	0x00000000
	.align		4
        /*0014*/ 	.word	0xfffffffd
	.align		4
        /*0018*/ 	.word	0x00000000
	.align		4
        /*001c*/ 	.word	0xfffffffc


//--------------------- .text._Z23mat_transpose_kernel_v3ILi32ELi4EEvPKfPfii --------------------------
	.section	.text._Z23mat_transpose_kernel_v3ILi32ELi4EEvPKfPfii,"ax",@progbits
	.align	128
        .global         _Z23mat_transpose_kernel_v3ILi32ELi4EEvPKfPfii
        .type           _Z23mat_transpose_kernel_v3ILi32ELi4EEvPKfPfii,@function
        .size           _Z23mat_transpose_kernel_v3ILi32ELi4EEvPKfPfii,(.L_x_9 - _Z23mat_transpose_kernel_v3ILi32ELi4EEvPKfPfii)
        .other          _Z23mat_transpose_kernel_v3ILi32ELi4EEvPKfPfii,@"STO_CUDA_ENTRY STV_DEFAULT"
_Z23mat_transpose_kernel_v3ILi32ELi4EEvPKfPfii:
.text._Z23mat_transpose_kernel_v3ILi32ELi4EEvPKfPfii:
[----:B------:R-:W-:Y:S01]  /*0000*/  LDC R1, c[0x0][0x37c] ;  /* 0x0000df00ff017b82 */ /* 0x000fe20000000800 */
[----:B------:R-:W0:Y:S07]  /*0010*/  S2R R3, SR_CTAID.X ;  /* 0x0000000000037919 */ /* 0x000e2e0000002500 */
[----:B------:R-:W1:Y:S01]  /*0020*/  S2UR UR5, SR_CgaCtaId ;  /* 0x00000000000579c3 */ /* 0x000e620000008800 */
[----:B------:R-:W2:Y:S01]  /*0030*/  LDCU UR8, c[0x0][0x394] ;  /* 0x00007280ff0877ac */ /* 0x000ea20008000800 */
[----:B------:R-:W-:Y:S01]  /*0040*/  BSSY.RECONVERGENT B0, `(.L_x_0) ;  /* 0x000002d000007945 */ /* 0x000fe20003800200 */
[----:B------:R-:W0:Y:S01]  /*0050*/  S2R R2, SR_TID.X ;  /* 0x0000000000027919 */ /* 0x000e220000002100 */
[----:B------:R-:W3:Y:S01]  /*0060*/  LDCU UR9, c[0x0][0x390] ;  /* 0x00007200ff0977ac */ /* 0x000ee20008000800 */
[----:B------:R-:W4:Y:S01]  /*0070*/  S2R R15, SR_CTAID.Y ;  /* 0x00000000000f7919 */ /* 0x000f220000002600 */
[----:B------:R-:W-:Y:S01]  /*0080*/  UMOV UR4, 0x400 ;  /* 0x0000040000047882 */ /* 0x000fe20000000000 */
[----:B------:R-:W0:Y:S01]  /*0090*/  LDCU.64 UR6, c[0x0][0x358] ;  /* 0x00006b00ff0677ac */ /* 0x000e220008000a00 */
[----:B------:R-:W5:Y:S01]  /*00a0*/  S2R R10, SR_TID.Y ;  /* 0x00000000000a7919 */ /* 0x000f620000002200 */
[----:B-1----:R-:W-:Y:S01]  /*00b0*/  ULEA UR4, UR5, UR4, 0x18 ;  /* 0x0000000405047291 */ /* 0x002fe2000f8ec0ff */
[----:B0-----:R-:W-:-:S05]  /*00c0*/  LEA R14, R3, R2, 0x5 ;  /* 0x00000002030e7211 */ /* 0x001fca00078e28ff */
[----:B------:R-:W-:Y:S02]  /*00d0*/  LEA R11, R2, UR4, 0x2 ;  /* 0x00000004020b7c11 */ /* 0x000fe4000f8e10ff */
[----:B--2---:R-:W-:Y:S02]  /*00e0*/  ISETP.GE.AND P1, PT, R14, UR8, PT ;  /* 0x000000080e007c0c */ /* 0x004fe4000bf26270 */
[----:B----4-:R-:W-:Y:S02]  /*00f0*/  LEA R0, R15, R2, 0x5 ;  /* 0x000000020f007211 */ /* 0x010fe400078e28ff */
[----:B-----5:R-:W-:Y:S02]  /*0100*/  LEA R3, R3, R10, 0x5 ;  /* 0x0000000a03037211 */ /* 0x020fe400078e28ff */
[----:B---3--:R-:W-:-:S07]  /*0110*/  ISETP.GE.AND P0, PT, R0, UR9, PT ;  /* 0x0000000900007c0c */ /* 0x008fce000bf06270 */
[----:B------:R-:W-:Y:S06]  /*0120*/  @P1 BRA `(.L_x_1) ;  /* 0x0000000000781947 */ /* 0x000fec0003800000 */
[----:B------:R-:W0:Y:S01]  /*0130*/  LDCU UR4, c[0x0][0x390] ;  /* 0x00007200ff0477ac */ /* 0x000e220008000800 */
[----:B------:R-:W-:-:S04]  /*0140*/  IMAD R15, R15, 0x20, R10 ;  /* 0x000000200f0f7824 */ /* 0x000fc800078e020a */
[C---:B------:R-:W-:Y:S01]  /*0150*/  VIADD R21, R15.reuse, 0x18 ;  /* 0x000000180f157836 */ /* 0x040fe20000000000 */
[C---:B------:R-:W-:Y:S02]  /*0160*/  IADD3 R17, PT, PT, R15.reuse, 0x8, RZ ;  /* 0x000000080f117810 */ /* 0x040fe40007ffe0ff */
[C---:B------:R-:W-:Y:S02]  /*0170*/  IADD3 R19, PT, PT, R15.reuse, 0x10, RZ ;  /* 0x000000100f137810 */ /* 0x040fe40007ffe0ff */
[----:B0-----:R-:W-:Y:S02]  /*0180*/  ISETP.GE.AND P1, PT, R15, UR4, PT ;  /* 0x000000040f007c0c */ /* 0x001fe4000bf26270 */
[----:B------:R-:W-:Y:S02]  /*0190*/  ISETP.GE.AND P2, PT, R17, UR4, PT ;  /* 0x0000000411007c0c */ /* 0x000fe4000bf46270 */
[----:B------:R-:W-:Y:S02]  /*01a0*/  ISETP.GE.AND P3, PT, R19, UR4, PT ;  /* 0x0000000413007c0c */ /* 0x000fe4000bf66270 */
[----:B------:R-:W-:-:S07]  /*01b0*/  ISETP.GE.AND P4, PT, R21, UR4, PT ;  /* 0x0000000415007c0c */ /* 0x000fce000bf86270 */
[----:B------:R-:W0:Y:S01]  /*01c0*/  @!P1 LDC.64 R12, c[0x0][0x380] ;  /* 0x0000e000ff0c9b82 */ /* 0x000e220000000a00 */
[--C-:B------:R-:W-:Y:S02]  /*01d0*/  @!P1 IMAD R15, R15, UR8, R14.reuse ;  /* 0x000000080f0f9c24 */ /* 0x100fe4000f8e020e */
[--C-:B------:R-:W-:Y:S02]  /*01e0*/  @!P2 IMAD R17, R17, UR8, R14.reuse ;  /* 0x000000081111ac24 */ /* 0x100fe4000f8e020e */
[--C-:B------:R-:W-:Y:S02]  /*01f0*/  @!P3 IMAD R19, R19, UR8, R14.reuse ;  /* 0x000000081313bc24 */ /* 0x100fe4000f8e020e */
[----:B------:R-:W-:Y:S01]  /*0200*/  @!P4 IMAD R21, R21, UR8, R14 ;  /* 0x000000081515cc24 */ /* 0x000fe2000f8e020e */
[----:B------:R-:W1:Y:S08]  /*0210*/  @!P2 LDC.64 R8, c[0x0][0x380] ;  /* 0x0000e000ff08ab82 */ /* 0x000e700000000a00 */
[----:B------:R-:W2:Y:S08]  /*0220*/  @!P3 LDC.64 R6, c[0x0][0x380] ;  /* 0x0000e000ff06bb82 */ /* 0x000eb00000000a00 */
[----:B------:R-:W3:Y:S01]  /*0230*/  @!P4 LDC.64 R4, c[0x0][0x380] ;  /* 0x0000e000ff04cb82 */ /* 0x000ee20000000a00 */
[----:B0-----:R-:W-:-:S06]  /*0240*/  @!P1 IMAD.WIDE.U32 R12, R15, 0x4, R12 ;  /* 0x000000040f0c9825 */ /* 0x001fcc00078e000c */
[----:B------:R-:W4:Y:S01]  /*0250*/  @!P1 LDG.E R13, desc[UR6][R12.64] ;  /* 0x000000060c0d9981 */ /* 0x000f22000c1e1900 */
[----:B-1----:R-:W-:-:S06]  /*0260*/  @!P2 IMAD.WIDE.U32 R8, R17, 0x4, R8 ;  /* 0x000000041108a825 */ /* 0x002fcc00078e0008 */
[----:B------:R-:W5:Y:S01]  /*0270*/  @!P2 LDG.E R9, desc[UR6][R8.64] ;  /* 0x000000060809a981 */ /* 0x000f62000c1e1900 */
[----:B--2---:R-:W-:-:S06]  /*0280*/  @!P3 IMAD.WIDE.U32 R6, R19, 0x4, R6 ;  /* 0x000000041306b825 */ /* 0x004fcc00078e0006 */
[----:B------:R-:W2:Y:S01]  /*0290*/  @!P3 LDG.E R7, desc[UR6][R6.64] ;  /* 0x000000060607b981 */ /* 0x000ea2000c1e1900 */
[----:B---3--:R-:W-:-:S06]  /*02a0*/  @!P4 IMAD.WIDE.U32 R4, R21, 0x4, R4 ;  /* 0x000000041504c825 */ /* 0x008fcc00078e0004 */
[----:B------:R-:W3:Y:S01]  /*02b0*/  @!P4 LDG.E R5, desc[UR6][R4.64] ;  /* 0x000000060405c981 */ /* 0x000ee2000c1e1900 */
[----:B------:R-:W-:-:S05]  /*02c0*/  IMAD R14, R10, 0x84, R11 ;  /* 0x000000840a0e7824 */ /* 0x000fca00078e020b */
[----:B----4-:R0:W-:Y:S04]  /*02d0*/  @!P1 STS [R14], R13 ;  /* 0x0000000d0e009388 */ /* 0x0101e80000000800 */
[----:B-----5:R0:W-:Y:S04]  /*02e0*/  @!P2 STS [R14+0x420], R9 ;  /* 0x000420090e00a388 */ /* 0x0201e80000000800 */
[----:B--2---:R0:W-:Y:S04]  /*02f0*/  @!P3 STS [R14+0x840], R7 ;  /* 0x000840070e00b388 */ /* 0x0041e80000000800 */
[----:B---3--:R0:W-:Y:S02]  /*0300*/  @!P4 STS [R14+0xc60], R5 ;  /* 0x000c60050e00c388 */ /* 0x0081e40000000800 */
.L_x_1:
[----:B------:R-:W-:Y:S05]  /*0310*/  BSYNC.RECONVERGENT B0 ;  /* 0x0000000000007941 */ /* 0x000fea0003800200 */
.L_x_0:
[----:B------:R-:W-:Y:S06]  /*0320*/  BAR.SYNC.DEFER_BLOCKING 0x0 ;  /* 0x0000000000007b1d */ /* 0x000fec0000010000 */
[----:B------:R-:W-:Y:S05]  /*0330*/  @P0 EXIT ;  /* 0x000000000000094d */ /* 0x000fea0003800000 */
[C---:B------:R-:W-:Y:S01]  /*0340*/  IADD3 R17, PT, PT, R3.reuse, 0x8, RZ ;  /* 0x0000000803117810 */ /* 0x040fe20007ffe0ff */
[----:B------:R-:W-:Y:S01]  /*0350*/  IMAD R11, R2, 0x80, R11 ;  /* 0x00000080020b7824 */ /* 0x000fe200078e020b */
[C---:B------:R-:W-:Y:S02]  /*0360*/  IADD3 R21, PT, PT, R3.reuse, 0x10, RZ ;  /* 0x0000001003157810 */ /* 0x040fe40007ffe0ff */
[----:B------:R-:W-:Y:S02]  /*0370*/  ISETP.GE.AND P0, PT, R3, UR8, PT ;  /* 0x0000000803007c0c */ /* 0x000fe4000bf06270 */
[----:B------:R-:W-:Y:S02]  /*0380*/  ISETP.GE.AND P1, PT, R17, UR8, PT ;  /* 0x0000000811007c0c */ /* 0x000fe4000bf26270 */
[----:B------:R-:W-:Y:S02]  /*0390*/  ISETP.GE.AND P2, PT, R21, UR8, PT ;  /* 0x0000000815007c0c */ /* 0x000fe4000bf46270 */
[----:B------:R-:W-:-:S02]  /*03a0*/  LEA R11, R10, R11, 0x2 ;  /* 0x0000000b0a0b7211 */ /* 0x000fc400078e10ff */
[----:B------:R-:W-:-:S04]  /*03b0*/  IADD3 R25, PT, PT, R3, 0x18, RZ ;  /* 0x0000001803197810 */ /* 0x000fc80007ffe0ff */
[----:B------:R-:W-:Y:S01]  /*03c0*/  ISETP.GE.AND P3, PT, R25, UR8, PT ;  /* 0x0000000819007c0c */ /* 0x000fe2000bf66270 */
[----:B0-----:R-:W0:Y:S01]  /*03d0*/  @!P0 LDS R13, [R11] ;  /* 0x000000000b0d8984 */ /* 0x001e220000000800 */
[----:B------:R-:W1:Y:S01]  /*03e0*/  @!P0 LDC.64 R8, c[0x0][0x388] ;  /* 0x0000e200ff088b82 */ /* 0x000e620000000a00 */
[--C-:B------:R-:W-:Y:S02]  /*03f0*/  @!P0 IMAD R15, R3, UR9, R0.reuse ;  /* 0x00000009030f8c24 */ /* 0x100fe4000f8e0200 */
[----:B------:R-:W2:Y:S01]  /*0400*/  @!P1 LDS R19, [R11+0x20] ;  /* 0x000020000b139984 */ /* 0x000ea20000000800 */
[--C-:B------:R-:W-:Y:S02]  /*0410*/  @!P1 IMAD R17, R17, UR9, R0.reuse ;  /* 0x0000000911119c24 */ /* 0x100fe4000f8e0200 */
[----:B------:R-:W-:Y:S01]  /*0420*/  @!P2 IMAD R21, R21, UR9, R0 ;  /* 0x000000091515ac24 */ /* 0x000fe2000f8e0200 */
[----:B------:R-:W3:Y:S01]  /*0430*/  @!P2 LDS R23, [R11+0x40] ;  /* 0x000040000b17a984 */ /* 0x000ee20000000800 */
[----:B------:R-:W4:Y:S08]  /*0440*/  @!P1 LDC.64 R6, c[0x0][0x388] ;  /* 0x0000e200ff069b82 */ /* 0x000f300000000a00 */
[----:B------:R-:W5:Y:S01]  /*0450*/  @!P2 LDC.64 R4, c[0x0][0x388] ;  /* 0x0000e200ff04ab82 */ /* 0x000f620000000a00 */
[----:B-1----:R-:W-:-:S04]  /*0460*/  @!P0 IMAD.WIDE.U32 R8, R15, 0x4, R8 ;  /* 0x000000040f088825 */ /* 0x002fc800078e0008 */
[----:B----4-:R-:W-:Y:S01]  /*0470*/  @!P1 IMAD.WIDE.U32 R6, R17, 0x4, R6 ;  /* 0x0000000411069825 */ /* 0x010fe200078e0006 */
[----:B0-----:R0:W-:Y:S03]  /*0480*/  @!P0 STG.E desc[UR6][R8.64], R13 ;  /* 0x0000000d08008986 */ /* 0x0011e6000c101906 */
[----:B-----5:R-:W-:Y:S01]  /*0490*/  @!P2 IMAD.WIDE.U32 R4, R21, 0x4, R4 ;  /* 0x000000041504a825 */ /* 0x020fe200078e0004 */
[----:B--2---:R0:W-:Y:S04]  /*04a0*/  @!P1 STG.E desc[UR6][R6.64], R19 ;  /* 0x0000001306009986 */ /* 0x0041e8000c101906 */
[----:B---3--:R0:W-:Y:S01]  /*04b0*/  @!P2 STG.E desc[UR6][R4.64], R23 ;  /* 0x000000170400a986 */ /* 0x0081e2000c101906 */
[----:B------:R-:W-:Y:S05]  /*04c0*/  @P3 EXIT ;  /* 0x000000000000394d */ /* 0x000fea0003800000 */
[----:B------:R-:W1:Y:S01]  /*04d0*/  LDS R11, [R11+0x60] ;  /* 0x000060000b0b7984 */ /* 0x000e620000000800 */
[----:B------:R-:W2:Y:S01]  /*04e0*/  LDC.64 R2, c[0x0][0x388] ;  /* 0x0000e200ff027b82 */ /* 0x000ea20000000a00 */
[----:B------:R-:W-:-:S04]  /*04f0*/  IMAD R25, R25, UR9, R0 ;  /* 0x0000000919197c24 */ /* 0x000fc8000f8e0200 */
[----:B--2---:R-:W-:-:S05]  /*0500*/  IMAD.WIDE.U32 R2, R25, 0x4, R2 ;  /* 0x0000000419027825 */ /* 0x004fca00078e0002 */
[----:B-1----:R-:W-:Y:S01]  /*0510*/  STG.E desc[UR6][R2.64], R11 ;  /* 0x0000000b02007986 */ /* 0x002fe2000c101906 */
[----:B------:R-:W-:Y:S05]  /*0520*/  EXIT ;  /* 0x000000000000794d */ /* 0x000fea0003800000 */
.L_x_2:
[----:B------:R-:W-:-:S00]  /*0530*/  BRA `(.L_x_2) ;  /* 0xfffffffc00fc7947 */ /* 0x000fc0000383ffff */
[----:B------:R-:W-:-:S00]  /*0540*/  NOP ;  /* 0x0000000000007918 */ /* 0x000fc00000000000 */
        /* <DEDUP_REMOVED lines=11> */
.L_x_9:


//--------------------- .text._Z15transpose_naivePfS_ --------------------------
	.section	.text._Z15transpose_naivePfS_,"ax",@progbits
	.align	128
        .global         _Z15transpose_naivePfS_
        .type           _Z15transpose_naivePfS_,@function
        .size           _Z15transpose_naivePfS_,(.L_x_10 - _Z15transpose_naivePfS_)
        .other          _Z15transpose_naivePfS_,@"STO_CUDA_ENTRY STV_DEFAULT"
_Z15transpose_naivePfS_:
.text._Z15transpose_naivePfS_:
[----:B------:R-:W-:Y:S01]  /*0000*/  LDC R1, c[0x0][0x37c] ;  /* 0x0000df00ff017b82 */ /* 0x000fe20000000800 */
[----:B------:R-:W0:Y:S07]  /*0010*/  S2R R2, SR_TID.Y ;  /* 0x0000000000027919 */ /* 0x000e2e0000002200 */
[----:B------:R-:W1:Y:S01]  /*0020*/  LDC R0, c[0x0][0x360] ;  /* 0x0000d800ff007b82 */ /* 0x000e620000000800 */
[----:B------:R-:W1:Y:S07]  /*0030*/  S2R R3, SR_TID.X ;  /* 0x0000000000037919 */ /* 0x000e6e0000002100 */
[----:B------:R-:W0:Y:S08]  /*0040*/  S2UR UR5, SR_CTAID.Y ;  /* 0x00000000000579c3 */ /* 0x000e300000002600 */
[----:B------:R-:W0:Y:S08]  /*0050*/  LDC R7, c[0x0][0x364] ;  /* 0x0000d900ff077b82 */ /* 0x000e300000000800 */
[----:B------:R-:W1:Y:S01]  /*0060*/  S2UR UR4, SR_CTAID.X ;  /* 0x00000000000479c3 */ /* 0x000e620000002500 */
[----:B0-----:R-:W-:-:S05]  /*0070*/  IMAD R7, R7, UR5, R2 ;  /* 0x0000000507077c24 */ /* 0x001fca000f8e0202 */
[----:B------:R-:W-:Y:S01]  /*0080*/  ISETP.GT.U32.AND P0, PT, R7, 0x7ff, PT ;  /* 0x000007ff0700780c */ /* 0x000fe20003f04070 */
[----:B-1----:R-:W-:-:S05]  /*0090*/  IMAD R0, R0, UR4, R3 ;  /* 0x0000000400007c24 */ /* 0x002fca000f8e0203 */
[----:B------:R-:W-:-:S13]  /*00a0*/  ISETP.GT.OR P0, PT, R0, 0x1ff, P0 ;  /* 0x000001ff0000780c */ /* 0x000fda0000704670 */
[----:B------:R-:W-:Y:S05]  /*00b0*/  @P0 EXIT ;  /* 0x000000000000094d */ /* 0x000fea0003800000 */
[----:B------:R-:W0:Y:S01]  /*00c0*/  LDC.64 R2, c[0x0][0x380] ;  /* 0x0000e000ff027b82 */ /* 0x000e220000000a00 */
[----:B------:R-:W1:Y:S01]  /*00d0*/  LDCU.64 UR4, c[0x0][0x358] ;  /* 0x00006b00ff0477ac */ /* 0x000e620008000a00 */
[----:B------:R-:W-:-:S05]  /*00e0*/  LEA R5, R7, R0, 0x9 ;  /* 0x0000000007057211 */ /* 0x000fca00078e48ff */
[----:B0-----:R-:W-:Y:S02]  /*00f0*/  IMAD.WIDE R2, R5, 0x4, R2 ;  /* 0x0000000405027825 */ /* 0x001fe400078e0202 */
[----:B------:R-:W0:Y:S04]  /*0100*/  LDC.64 R4, c[0x0][0x388] ;  /* 0x0000e200ff047b82 */ /* 0x000e280000000a00 */
[----:B-1----:R-:W2:Y:S01]  /*0110*/  LDG.E R3, desc[UR4][R2.64] ;  /* 0x0000000402037981 */ /* 0x002ea2000c1e1900 */
[----:B------:R-:W-:-:S05]  /*0120*/  LEA R7, R0, R7, 0xb ;  /* 0x0000000700077211 */ /* 0x000fca00078e58ff */
[----:B0-----:R-:W-:-:S05]  /*0130*/  IMAD.WIDE R4, R7, 0x4, R4 ;  /* 0x0000000407047825 */ /* 0x001fca00078e0204 */
[----:B--2---:R-:W-:Y:S01]  /*0140*/  STG.E desc[UR4][R4.64], R3 ;  /* 0x0000000304007986 */ /* 0x004fe2000c101904 */
[----:B------:R-:W-:Y:S05]  /*0150*/  EXIT ;  /* 0x000000000000794d */ /* 0x000fea0003800000 */
.L_x_3:
        /* <DEDUP_REMOVED lines=10> */
.L_x_10:


//--------------------- .text._Z17transpose_inplacePf --------------------------
	.section	.text._Z17transpose_inplacePf,"ax",@progbits
	.align	128
        .global         _Z17transpose_inplacePf
        .type           _Z17transpose_inplacePf,@function
        .size           _Z17transpose_inplacePf,(.L_x_11 - _Z17transpose_inplacePf)
        .other          _Z17transpose_inplacePf,@"STO_CUDA_ENTRY STV_DEFAULT"
_Z17transpose_inplacePf:
.text._Z17transpose_inplacePf:
[----:B------:R-:W-:Y:S01]  /*0000*/  LDC R1, c[0x0][0x37c] ;  /* 0x0000df00ff017b82 */ /* 0x000fe20000000800 */
[----:B------:R-:W-:Y:S05]  /*0010*/  EXIT ;  /* 0x000000000000794d */ /* 0x000fea0003800000 */
.L_x_4:
        /* <DEDUP_REMOVED lines=14> */
.L_x_11:


//--------------------- .text._Z17transpose_perfectPKfPf --------------------------
	.section	.text._Z17transpose_perfectPKfPf,"ax",@progbits
	.align	128
        .global         _Z17transpose_perfectPKfPf
        .type           _Z17transpose_perfectPKfPf,@function
        .size           _Z17transpose_perfectPKfPf,(.L_x_12 - _Z17transpose_perfectPKfPf)
        .other          _Z17transpose_perfectPKfPf,@"STO_CUDA_ENTRY STV_DEFAULT"
_Z17transpose_perfectPKfPf:
.text._Z17transpose_perfectPKfPf:
        /* <DEDUP_REMOVED lines=15> */
[----:B------:R-:W-:-:S04]  /*00f0*/  IMAD.SHL.U32 R3, R3, 0x4, RZ ;  /* 0x0000000403037824 */ /* 0x000fc800078e00ff */
[----:B0-----:R-:W-:Y:S02]  /*0100*/  IMAD.WIDE R18, R3, 0x4, R18 ;  /* 0x0000000403127825 */ /* 0x001fe400078e0212 */
[----:B------:R-:W0:Y:S03]  /*0110*/  LDC.64 R2, c[0x0][0x388] ;  /* 0x0000e200ff027b82 */ /* 0x000e260000000a00 */
[----:B-1----:R-:W2:Y:S04]  /*0120*/  LDG.E.128.CONSTANT R12, desc[UR4][R18.64] ;  /* 0x00000004120c7981 */ /* 0x002ea8000c1e9d00 */
[----:B------:R-:W3:Y:S04]  /*0130*/  LDG.E.128.CONSTANT R28, desc[UR4][R18.64+0x800] ;  /* 0x00080004121c7981 */ /* 0x000ee8000c1e9d00 */
[----:B------:R-:W4:Y:S04]  /*0140*/  LDG.E.128.CONSTANT R4, desc[UR4][R18.64+0x1000] ;  /* 0x0010000412047981 */ /* 0x000f28000c1e9d00 */
[----:B------:R1:W5:Y:S01]  /*0150*/  LDG.E.128.CONSTANT R8, desc[UR4][R18.64+0x1800] ;  /* 0x0018000412087981 */ /* 0x000362000c1e9d00 */
[----:B------:R-:W-:-:S05]  /*0160*/  LEA R17, R0, R17, 0xb ;  /* 0x0000001100117211 */ /* 0x000fca00078e58ff */
[----:B------:R-:W-:-:S04]  /*0170*/  IMAD.SHL.U32 R17, R17, 0x4, RZ ;  /* 0x0000000411117824 */ /* 0x000fc800078e00ff */
[----:B0-----:R-:W-:Y:S01]  /*0180*/  IMAD.WIDE R2, R17, 0x4, R2 ;  /* 0x0000000411027825 */ /* 0x001fe200078e0202 */
[----:B--2---:R-:W-:-:S03]  /*0190*/  MOV R16, R13 ;  /* 0x0000000d00107202 */ /* 0x004fc60000000f00 */
[----:B------:R-:W-:Y:S01]  /*01a0*/  IMAD.MOV.U32 R20, RZ, RZ, R14 ;  /* 0x000000ffff147224 */ /* 0x000fe200078e000e */
[----:B------:R-:W-:Y:S01]  /*01b0*/  MOV R24, R15 ;  /* 0x0000000f00187202 */ /* 0x000fe20000000f00 */
[----:B---3--:R-:W-:Y:S01]  /*01c0*/  IMAD.MOV.U32 R13, RZ, RZ, R28 ;  /* 0x000000ffff0d7224 */ /* 0x008fe200078e001c */
[----:B------:R-:W-:Y:S01]  /*01d0*/  MOV R17, R29 ;  /* 0x0000001d00117202 */ /* 0x000fe20000000f00 */
[----:B------:R-:W-:Y:S01]  /*01e0*/  IMAD.MOV.U32 R21, RZ, RZ, R30 ;  /* 0x000000ffff157224 */ /* 0x000fe200078e001e */
[----:B------:R-:W-:Y:S01]  /*01f0*/  MOV R25, R31 ;  /* 0x0000001f00197202 */ /* 0x000fe20000000f00 */
[----:B----4-:R-:W-:Y:S01]  /*0200*/  IMAD.MOV.U32 R14, RZ, RZ, R4 ;  /* 0x000000ffff0e7224 */ /* 0x010fe200078e0004 */
[----:B-1----:R-:W-:Y:S01]  /*0210*/  MOV R18, R5 ;  /* 0x0000000500127202 */ /* 0x002fe20000000f00 */
[----:B------:R-:W-:Y:S01]  /*0220*/  IMAD.MOV.U32 R22, RZ, RZ, R6 ;  /* 0x000000ffff167224 */ /* 0x000fe200078e0006 */
[----:B------:R-:W-:Y:S01]  /*0230*/  MOV R26, R7 ;  /* 0x00000007001a7202 */ /* 0x000fe20000000f00 */
[----:B-----5:R-:W-:Y:S01]  /*0240*/  IMAD.MOV.U32 R19, RZ, RZ, R9 ;  /* 0x000000ffff137224 */ /* 0x020fe200078e0009 */
[----:B------:R-:W-:-:S02]  /*0250*/  MOV R15, R8 ;  /* 0x00000008000f7202 */ /* 0x000fc40000000f00 */
[----:B------:R-:W-:Y:S02]  /*0260*/  MOV R23, R10 ;  /* 0x0000000a00177202 */ /* 0x000fe40000000f00 */
[----:B------:R-:W-:Y:S01]  /*0270*/  MOV R27, R11 ;  /* 0x0000000b001b7202 */ /* 0x000fe20000000f00 */
[----:B------:R-:W-:Y:S04]  /*0280*/  STG.E.128 desc[UR4][R2.64], R12 ;  /* 0x0000000c02007986 */ /* 0x000fe8000c101d04 */
[----:B------:R-:W-:Y:S04]  /*0290*/  STG.E.128 desc[UR4][R2.64+0x2000], R16 ;  /* 0x0020001002007986 */ /* 0x000fe8000c101d04 */
[----:B------:R-:W-:Y:S04]  /*02a0*/  STG.E.128 desc[UR4][R2.64+0x4000], R20 ;  /* 0x0040001402007986 */ /* 0x000fe8000c101d04 */
[----:B------:R-:W-:Y:S01]  /*02b0*/  STG.E.128 desc[UR4][R2.64+0x6000], R24 ;  /* 0x0060001802007986 */ /* 0x000fe2000c101d04 */
[----:B------:R-:W-:Y:S05]  /*02c0*/  EXIT ;  /* 0x000000000000794d */ /* 0x000fea0003800000 */
.L_x_5:
        /* <DEDUP_REMOVED lines=11> */
.L_x_12:


//--------------------- .text._Z16transpose_float2PKfPf --------------------------
	.section	.text._Z16transpose_float2PKfPf,"ax",@progbits
	.align	128
        .global         _Z16transpose_float2PKfPf
        .type           _Z16transpose_float2PKfPf,@function
        .size           _Z16transpose_float2PKfPf,(.L_x_13 - _Z16transpose_float2PKfPf)
        .other          _Z16transpose_float2PKfPf,@"STO_CUDA_ENTRY STV_DEFAULT"
_Z16transpose_float2PKfPf:
.text._Z16transpose_float2PKfPf:
        /* <DEDUP_REMOVED lines=14> */
[----:B------:R-:W-:-:S04]  /*00e0*/  LEA R5, R7, R0, 0x9 ;  /* 0x0000000007057211 */ /* 0x000fc800078e48ff */
[----:B------:R-:W-:-:S05]  /*00f0*/  SHF.L.U32 R5, R5, 0x1, RZ ;  /* 0x0000000105057819 */ /* 0x000fca00000006ff */
[----:B0-----:R-:W-:Y:S02]  /*0100*/  IMAD.WIDE R2, R5, 0x4, R2 ;  /* 0x0000000405027825 */ /* 0x001fe400078e0202 */
[----:B------:R-:W0:Y:S03]  /*0110*/  LDC.64 R4, c[0x0][0x388] ;  /* 0x0000e200ff047b82 */ /* 0x000e260000000a00 */
[----:B-1----:R-:W2:Y:S04]  /*0120*/  LDG.E.64.CONSTANT R8, desc[UR4][R2.64] ;  /* 0x0000000402087981 */ /* 0x002ea8000c1e9b00 */
[----:B------:R-:W3:Y:S01]  /*0130*/  LDG.E.64.CONSTANT R10, desc[UR4][R2.64+0x800] ;  /* 0x00080004020a7981 */ /* 0x000ee2000c1e9b00 */
[----:B------:R-:W-:-:S05]  /*0140*/  IMAD R7, R0, 0x800, R7 ;  /* 0x0000080000077824 */ /* 0x000fca00078e0207 */
[----:B------:R-:W-:-:S05]  /*0150*/  SHF.L.U32 R7, R7, 0x1, RZ ;  /* 0x0000000107077819 */ /* 0x000fca00000006ff */
[----:B0-----:R-:W-:-:S04]  /*0160*/  IMAD.WIDE R4, R7, 0x4, R4 ;  /* 0x0000000407047825 */ /* 0x001fc800078e0204 */
[----:B--2---:R-:W-:Y:S01]  /*0170*/  IMAD.MOV.U32 R6, RZ, RZ, R9 ;  /* 0x000000ffff067224 */ /* 0x004fe200078e0009 */
[----:B---3--:R-:W-:Y:S02]  /*0180*/  MOV R9, R10 ;  /* 0x0000000a00097202 */ /* 0x008fe40000000f00 */
[----:B------:R-:W-:-:S03]  /*0190*/  MOV R7, R11 ;  /* 0x0000000b00077202 */ /* 0x000fc60000000f00 */
[----:B------:R-:W-:Y:S04]  /*01a0*/  STG.E.64 desc[UR4][R4.64], R8 ;  /* 0x0000000804007986 */ /* 0x000fe8000c101b04 */
[----:B------:R-:W-:Y:S01]  /*01b0*/  STG.E.64 desc[UR4][R4.64+0x2000], R6 ;  /* 0x0020000604007986 */ /* 0x000fe2000c101b04 */
[----:B------:R-:W-:Y:S05]  /*01c0*/  EXIT ;  /* 0x000000000000794d */ /* 0x000fea0003800000 */
.L_x_6:
        /* <DEDUP_REMOVED lines=11> */
.L_x_13:


//--------------------- .text._Z18transpose_col2row1PKfPf --------------------------
	.section	.text._Z18transpose_col2row1PKfPf,"ax",@progbits
	.align	128
        .global         _Z18transpose_col2row1PKfPf
        .type           _Z18transpose_col2row1PKfPf,@function
        .size           _Z18transpose_col2row1PKfPf,(.L_x_14 - _Z18transpose_col2row1PKfPf)
        .other          _Z18transpose_col2row1PKfPf,@"STO_CUDA_ENTRY STV_DEFAULT"
_Z18transpose_col2row1PKfPf:
.text._Z18transpose_col2row1PKfPf:
        /* <DEDUP_REMOVED lines=17> */
[----:B------:R-:W0:Y:S04]  /*0110*/  LDC.64 R4, c[0x0][0x388] ;  /* 0x0000e200ff047b82 */ /* 0x000e280000000a00 */
[----:B-1----:R-:W2:Y:S01]  /*0120*/  LDG.E.64.CONSTANT R2, desc[UR4][R2.64] ;  /* 0x0000000402027981 */ /* 0x002ea2000c1e9b00 */
[----:B------:R-:W-:-:S05]  /*0130*/  LEA R7, R0, R7, 0xc ;  /* 0x0000000700077211 */ /* 0x000fca00078e60ff */
[----:B0-----:R-:W-:-:S05]  /*0140*/  IMAD.WIDE R4, R7, 0x4, R4 ;  /* 0x0000000407047825 */ /* 0x001fca00078e0204 */
[----:B--2---:R-:W-:Y:S04]  /*0150*/  STG.E desc[UR4][R4.64], R2 ;  /* 0x0000000204007986 */ /* 0x004fe8000c101904 */
[----:B------:R-:W-:Y:S01]  /*0160*/  STG.E desc[UR4][R4.64+0x2000], R3 ;  /* 0x0020000304007986 */ /* 0x000fe2000c101904 */
[----:B------:R-:W-:Y:S05]  /*0170*/  EXIT ;  /* 0x000000000000794d */ /* 0x000fea0003800000 */
.L_x_7:
        /* <DEDUP_REMOVED lines=16> */
.L_x_14:


//--------------------- .text._Z18transpose_col4row1PKfPf --------------------------
	.section	.text._Z18transpose_col4row1PKfPf,"ax",@progbits
	.align	128
        .global         _Z18transpose_col4row1PKfPf
        .type           _Z18transpose_col4row1PKfPf,@function
        .size           _Z18transpose_col4row1PKfPf,(.L_x_15 - _Z18transpose_col4row1PKfPf)
        .other          _Z18transpose_col4row1PKfPf,@"STO_CUDA_ENTRY STV_DEFAULT"
_Z18transpose_col4row1PKfPf:
.text._Z18transpose_col4row1PKfPf:
        /* <DEDUP_REMOVED lines=16> */
[----:B0-----:R-:W-:Y:S01]  /*0100*/  IMAD.WIDE R2, R5, 0x4, R2 ;  /* 0x0000000405027825 */ /* 0x001fe200078e0202 */
[----:B------:R-:W0:Y:S04]  /*0110*/  S2UR UR5, SR_CgaCtaId ;  /* 0x00000000000579c3 */ /* 0x000e280000008800 */
[----:B-1----:R-:W2:Y:S01]  /*0120*/  LDG.E.128.CONSTANT R8, desc[UR6][R2.64] ;  /* 0x0000000602087981 */ /* 0x002ea2000c1e9d00 */
[----:B------:R-:W-:Y:S01]  /*0130*/  UMOV UR4, 0x400 ;  /* 0x0000040000047882 */ /* 0x000fe20000000000 */
[----:B------:R-:W-:Y:S02]  /*0140*/  LEA R7, R0, R7, 0xd ;  /* 0x0000000700077211 */ /* 0x000fe400078e68ff */
[----:B------:R-:W1:Y:S01]  /*0150*/  LDC.64 R4, c[0x0][0x388] ;  /* 0x0000e200ff047b82 */ /* 0x000e620000000a00 */
[----:B0-----:R-:W-:-:S02]  /*0160*/  ULEA UR4, UR5, UR4, 0x18 ;  /* 0x0000000405047291 */ /* 0x001fc4000f8ec0ff */
[----:B-1----:R-:W-:-:S07]  /*0170*/  IMAD.WIDE R4, R7, 0x4, R4 ;  /* 0x0000000407047825 */ /* 0x002fce00078e0204 */
[----:B--2---:R-:W-:Y:S04]  /*0180*/  STS.128 [UR4], R8 ;  /* 0x00000008ff007988 */ /* 0x004fe80008000c04 */
[----:B------:R-:W-:Y:S04]  /*0190*/  STG.E desc[UR6][R4.64], R8 ;  /* 0x0000000804007986 */ /* 0x000fe8000c101906 */
[----:B------:R-:W-:Y:S04]  /*01a0*/  STG.E desc[UR6][R4.64+0x2000], R9 ;  /* 0x0020000904007986 */ /* 0x000fe8000c101906 */
[----:B------:R-:W-:Y:S04]  /*01b0*/  STG.E desc[UR6][R4.64+0x4000], R10 ;  /* 0x0040000a04007986 */ /* 0x000fe8000c101906 */
[----:B------:R-:W-:Y:S01]  /*01c0*/  STG.E desc[UR6][R4.64+0x6000], R11 ;  /* 0x0060000b04007986 */ /* 0x000fe2000c101906 */
[----:B------:R-:W-:Y:S05]  /*01d0*/  EXIT ;  /* 0x000000000000794d */ /* 0x000fea0003800000 */
.L_x_8:
        /* <DEDUP_REMOVED lines=10> */
.L_x_15:


//--------------------- .nv.shared._Z23mat_transpose_kernel_v3ILi32ELi4EEvPKfPfii --------------------------
	.section	.nv.shared._Z23mat_transpose_kernel_v3ILi32ELi4EEvPKfPfii,"aw",@nobits
	.sectionflags	@""
	.align	4
.nv.shared._Z23mat_transpose_kernel_v3ILi32ELi4EEvPKfPfii:
	.zero		5248


//--------------------- .nv.shared.reserved.0     --------------------------
	.section	.nv.shared.reserved.0,"aw",@nobits
	.weak		__nv_reservedSMEM_offset_0_alias
	.size		__nv_reservedSMEM_offset_0_alias, 0, 64
	.other		__nv_reservedSMEM_offset_0_alias,@"STO_CUDA_RESERVED_SHARED STV_DEFAULT"
__nv_reservedSMEM_offset_0_alias:
	.zero		0
	.zero		64


//--------------------- .nv.shared._Z18transpose_col4row1PKfPf --------------------------
	.section	.nv.shared._Z18transpose_col4row1PKfPf,"aw",@nobits
	.sectionflags	@""
	.align	4
.nv.shared._Z18transpose_col4row1PKfPf:
	.zero		1040


//--------------------- .nv.constant0._Z23mat_transpose_kernel_v3ILi32ELi4EEvPKfPfii --------------------------
	.section	.nv.constant0._Z23mat_transpose_kernel_v3ILi32ELi4EEvPKfPfii,"a",@progbits
	.sectionflags	@""
	.align	4
.nv.constant0._Z23mat_transpose_kernel_v3ILi32ELi4EEvPKfPfii:
	.zero		920


//--------------------- .nv.constant0._Z15transpose_naivePfS_ --------------------------
	.section	.nv.constant0._Z15transpose_naivePfS_,"a",@progbits
	.sectionflags	@""
	.align	4
.nv.constant0._Z15transpose_naivePfS_:
	.zero		912


//--------------------- .nv.constant0._Z17transpose_inplacePf --------------------------
	.section	.nv.constant0._Z17transpose_inplacePf,"a",@progbits
	.sectionflags	@""
	.align	4
.nv.constant0._Z17transpose_inplacePf:
	.zero		904


//--------------------- .nv.constant0._Z17transpose_perfectPKfPf --------------------------
	.section	.nv.constant0._Z17transpose_perfectPKfPf,"a",@progbits
	.sectionflags	@""
	.align	4
.nv.constant0._Z17transpose_perfectPKfPf:
	.zero		912


//--------------------- .nv.constant0._Z16transpose_float2PKfPf --------------------------
	.section	.nv.constant0._Z16transpose_float2PKfPf,"a",@progbits
	.sectionflags	@""
	.align	4
.nv.constant0._Z16transpose_float2PKfPf:
	.zero		912


//--------------------- .nv.constant0._Z18transpose_col2row1PKfPf --------------------------
	.section	.nv.constant0._Z18transpose_col2row1PKfPf,"a",@progbits
	.sectionflags	@""
	.align	4
.nv.constant0._Z18transpose_col2row1PKfPf:
	.zero		912


//--------------------- .nv.constant0._Z18transpose_col4row1PKfPf --------------------------
	.section	.nv.constant0._Z18transpose_col4row1PKfPf,"a",@progbits
	.sectionflags	@""
	.align	4
.nv.constant0._Z18transpose_col4row1PKfPf:
	.zero		912


//--------------------- SYMBOLS --------------------------

	.type		.nv.reservedSmem.offset0,@object
	.size		.nv.reservedSmem.offset0,0x4
	.type		.nv.reservedSmem.cap,@object
	.size		.nv.reservedSmem.cap,0x4
